//
// Generated by NVIDIA NVVM Compiler
//
// Compiler Build ID: CL-36424714
// Cuda compilation tools, release 13.0, V13.0.88
// Based on NVVM 20.0.0
//

.version 9.0
.target sm_100
.address_size 64

	// .globl	_Z14gpu_vector_addPfS_S_i
.extern .func  (.param .b32 func_retval0) vprintf
(
	.param .b64 vprintf_param_0,
	.param .b64 vprintf_param_1
)
;
.global .align 1 .b8 $str[18] = {72, 101, 108, 108, 111, 32, 67, 85, 68, 65, 32, 119, 111, 114, 108, 100, 10};

.visible .entry _Z14gpu_vector_addPfS_S_i(
	.param .u64 .ptr .align 1 _Z14gpu_vector_addPfS_S_i_param_0,
	.param .u64 .ptr .align 1 _Z14gpu_vector_addPfS_S_i_param_1,
	.param .u64 .ptr .align 1 _Z14gpu_vector_addPfS_S_i_param_2,
	.param .u32 _Z14gpu_vector_addPfS_S_i_param_3
)
{
	.reg .b32 	%r<2>;
	.reg .b32 	%f<4>;
	.reg .b64 	%rd<11>;

	ld.param.u64 	%rd1, [_Z14gpu_vector_addPfS_S_i_param_0];
	ld.param.u64 	%rd2, [_Z14gpu_vector_addPfS_S_i_param_1];
	ld.param.u64 	%rd3, [_Z14gpu_vector_addPfS_S_i_param_2];
	cvta.to.global.u64 	%rd4, %rd1;
	cvta.to.global.u64 	%rd5, %rd3;
	cvta.to.global.u64 	%rd6, %rd2;
	mov.u32 	%r1, %tid.x;
	mul.wide.u32 	%rd7, %r1, 4;
	add.s64 	%rd8, %rd6, %rd7;
	ld.global.f32 	%f1, [%rd8];
	add.s64 	%rd9, %rd5, %rd7;
	ld.global.f32 	%f2, [%rd9];
	add.f32 	%f3, %f1, %f2;
	add.s64 	%rd10, %rd4, %rd7;
	st.global.f32 	[%rd10], %f3;
	ret;

}
	// .globl	_Z10hello_cudav
.visible .entry _Z10hello_cudav()
{
	.reg .b32 	%r<3>;
	.reg .b64 	%rd<3>;

	mov.u64 	%rd1, $str;
	cvta.global.u64 	%rd2, %rd1;
	{ // callseq 0, 0
	.param .b64 param0;
	st.param.b64 	[param0], %rd2;
	.param .b64 param1;
	st.param.b64 	[param1], 0;
	.param .b32 retval0;
	call.uni (retval0), 
	vprintf, 
	(
	param0, 
	param1
	);
	ld.param.b32 	%r1, [retval0];
	} // callseq 0
	ret;

}


// ===== COMPILED SASS (sm_100) =====

	.target	sm_100

	.elftype	@"ET_EXEC"


//--------------------- .note.nv.tkinfo           --------------------------
	.section	.note.nv.tkinfo,"",@"SHT_NOTE"
	.sectionflags	@"SHF_NOTE_NV_TKINFO"
	.tkinfo
        /*0018*/ 	.word	0x00000002
        /*0030*/ 	.string	""
        /*0030*/ 	.string	"ptxas"
        /*0030*/ 	.string	"Cuda compilation tools, release 13.0, V13.0.88"
        /*0030*/ 	.string	"Build cuda_13.0.r13.0/compiler.36424714_0"
        /*0030*/ 	.string	"-arch sm_100 -m 64 "



//--------------------- .note.nv.cuinfo           --------------------------
	.section	.note.nv.cuinfo,"",@"SHT_NOTE"
	.sectionflags	@"SHF_NOTE_NV_CUINFO"
        /*0018*/ 	.short	0x0002
        /*001a*/ 	.short	0x0064
        /*001c*/ 	.short	0x0082
	.zero		2


//--------------------- .nv.info                  --------------------------
	.section	.nv.info,"",@"SHT_CUDA_INFO"
	.align	4


	//----- nvinfo : EIATTR_REGCOUNT
	.align		4
        /*0000*/ 	.byte	0x04, 0x2f
        /*0002*/ 	.short	(.L_2 - .L_1)
	.align		4
.L_1:
        /*0004*/ 	.word	index@(_Z14gpu_vector_addPfS_S_i)
        /*0008*/ 	.word	0x0000000c


	//----- nvinfo : EIATTR_FRAME_SIZE
	.align		4
.L_2:
        /*000c*/ 	.byte	0x04, 0x11
        /*000e*/ 	.short	(.L_4 - .L_3)
	.align		4
.L_3:
        /*0010*/ 	.word	index@(_Z14gpu_vector_addPfS_S_i)
        /*0014*/ 	.word	0x00000000


	//----- nvinfo : EIATTR_REGCOUNT
	.align		4
.L_4:
        /*0018*/ 	.byte	0x04, 0x2f
        /*001a*/ 	.short	(.L_6 - .L_5)
	.align		4
.L_5:
        /*001c*/ 	.word	index@(_Z10hello_cudav)
        /*0020*/ 	.word	0x00000018


	//----- nvinfo : EIATTR_FRAME_SIZE
	.align		4
.L_6:
        /*0024*/ 	.byte	0x04, 0x11
        /*0026*/ 	.short	(.L_8 - .L_7)
	.align		4
.L_7:
        /*0028*/ 	.word	index@(_Z10hello_cudav)
        /*002c*/ 	.word	0x00000000


	//----- nvinfo : EIATTR_MIN_STACK_SIZE
	.align		4
.L_8:
        /*0030*/ 	.byte	0x04, 0x12
        /*0032*/ 	.short	(.L_10 - .L_9)
	.align		4
.L_9:
        /*0034*/ 	.word	index@(_Z10hello_cudav)
        /*0038*/ 	.word	0x00000000


	//----- nvinfo : EIATTR_MIN_STACK_SIZE
	.align		4
.L_10:
        /*003c*/ 	.byte	0x04, 0x12
        /*003e*/ 	.short	(.L_12 - .L_11)
	.align		4
.L_11:
        /*0040*/ 	.word	index@(_Z14gpu_vector_addPfS_S_i)
        /*0044*/ 	.word	0x00000000
.L_12:


//--------------------- .nv.compat                --------------------------
	.section	.nv.compat,"",@"SHT_CUDA_COMPAT_INFO"
	.align	4
        /*0000*/ 	.byte	0x02, 0x09, 0x00, 0x00, 0x02, 0x02, 0x01, 0x00, 0x02, 0x05, 0x05, 0x00, 0x03, 0x07, 0x01, 0x01
        /*0010*/ 	.byte	0x02, 0x03, 0x00, 0x00, 0x02, 0x06, 0x01, 0x00, 0x04, 0x0b, 0x08, 0x00, 0x09, 0x00, 0x00, 0x00
        /*0020*/ 	.byte	0x00, 0x00, 0x00, 0x00


//--------------------- .nv.info._Z10hello_cudav  --------------------------
	.section	.nv.info._Z10hello_cudav,"",@"SHT_CUDA_INFO"
	.sectionflags	@""
	.align	4


	//----- nvinfo : EIATTR_CUDA_API_VERSION
	.align		4
        /*0000*/ 	.byte	0x04, 0x37
        /*0002*/ 	.short	(.L_14 - .L_13)
.L_13:
        /*0004*/ 	.word	0x00000082


	//----- nvinfo : EIATTR_SPARSE_MMA_MASK
	.align		4
.L_14:
        /*0008*/ 	.byte	0x03, 0x50
        /*000a*/ 	.short	0x0000


	//----- nvinfo : EIATTR_MAXREG_COUNT
	.align		4
        /*000c*/ 	.byte	0x03, 0x1b
        /*000e*/ 	.short	0x00ff


	//----- nvinfo : EIATTR_EXTERNS
	.align		4
        /*0010*/ 	.byte	0x04, 0x0f
        /*0012*/ 	.short	(.L_16 - .L_15)


	//   ....[0]....
	.align		4
.L_15:
        /*0014*/ 	.word	index@(vprintf)


	//----- nvinfo : EIATTR_MERCURY_ISA_VERSION
	.align		4
.L_16:
        /*0018*/ 	.byte	0x03, 0x5f
        /*001a*/ 	.short	0x0101


	//----- nvinfo : EIATTR_VRC_CTA_INIT_COUNT
	.align		4
        /*001c*/ 	.byte	0x02, 0x4a
	.zero		1
	.zero		1


	//----- nvinfo : EIATTR_SYSCALL_OFFSETS
	.align		4
        /*0020*/ 	.byte	0x04, 0x46
        /*0022*/ 	.short	(.L_18 - .L_17)


	//   ....[0]....
.L_17:
        /*0024*/ 	.word	0x00000080


	//----- nvinfo : EIATTR_EXIT_INSTR_OFFSETS
	.align		4
.L_18:
        /*0028*/ 	.byte	0x04, 0x1c
        /*002a*/ 	.short	(.L_20 - .L_19)


	//   ....[0]....
.L_19:
        /*002c*/ 	.word	0x00000090


	//----- nvinfo : EIATTR_SW_WAR
	.align		4
.L_20:
        /*0030*/ 	.byte	0x04, 0x36
        /*0032*/ 	.short	(.L_22 - .L_21)
.L_21:
        /*0034*/ 	.word	0x00000008
.L_22:


//--------------------- .nv.info._Z14gpu_vector_addPfS_S_i --------------------------
	.section	.nv.info._Z14gpu_vector_addPfS_S_i,"",@"SHT_CUDA_INFO"
	.sectionflags	@""
	.align	4


	//----- nvinfo : EIATTR_CUDA_API_VERSION
	.align		4
        /*0000*/ 	.byte	0x04, 0x37
        /*0002*/ 	.short	(.L_24 - .L_23)
.L_23:
        /*0004*/ 	.word	0x00000082


	//----- nvinfo : EIATTR_KPARAM_INFO
	.align		4
.L_24:
        /*0008*/ 	.byte	0x04, 0x17
        /*000a*/ 	.short	(.L_26 - .L_25)
.L_25:
        /*000c*/ 	.word	0x00000000
        /*0010*/ 	.short	0x0003
        /*0012*/ 	.short	0x0018
        /*0014*/ 	.byte	0x00, 0xf0, 0x11, 0x00


	//----- nvinfo : EIATTR_KPARAM_INFO
	.align		4
.L_26:
        /*0018*/ 	.byte	0x04, 0x17
        /*001a*/ 	.short	(.L_28 - .L_27)
.L_27:
        /*001c*/ 	.word	0x00000000
        /*0020*/ 	.short	0x0002
        /*0022*/ 	.short	0x0010
        /*0024*/ 	.byte	0x00, 0xf5, 0x21, 0x00


	//----- nvinfo : EIATTR_KPARAM_INFO
	.align		4
.L_28:
        /*0028*/ 	.byte	0x04, 0x17
        /*002a*/ 	.short	(.L_30 - .L_29)
.L_29:
        /*002c*/ 	.word	0x00000000
        /*0030*/ 	.short	0x0001
        /*0032*/ 	.short	0x0008
        /*0034*/ 	.byte	0x00, 0xf5, 0x21, 0x00


	//----- nvinfo : EIATTR_KPARAM_INFO
	.align		4
.L_30:
        /*0038*/ 	.byte	0x04, 0x17
        /*003a*/ 	.short	(.L_32 - .L_31)
.L_31:
        /*003c*/ 	.word	0x00000000
        /*0040*/ 	.short	0x0000
        /*0042*/ 	.short	0x0000
        /*0044*/ 	.byte	0x00, 0xf5, 0x21, 0x00


	//----- nvinfo : EIATTR_SPARSE_MMA_MASK
	.align		4
.L_32:
        /*0048*/ 	.byte	0x03, 0x50
        /*004a*/ 	.short	0x0000


	//----- nvinfo : EIATTR_MAXREG_COUNT
	.align		4
        /*004c*/ 	.byte	0x03, 0x1b
        /*004e*/ 	.short	0x00ff


	//----- nvinfo : EIATTR_MERCURY_ISA_VERSION
	.align		4
        /*0050*/ 	.byte	0x03, 0x5f
        /*0052*/ 	.short	0x0101


	//----- nvinfo : EIATTR_VRC_CTA_INIT_COUNT
	.align		4
        /*0054*/ 	.byte	0x02, 0x4a
	.zero		1
	.zero		1


	//----- nvinfo : EIATTR_EXIT_INSTR_OFFSETS
	.align		4
        /*0058*/ 	.byte	0x04, 0x1c
        /*005a*/ 	.short	(.L_34 - .L_33)


	//   ....[0]....
.L_33:
        /*005c*/ 	.word	0x000000d0


	//----- nvinfo : EIATTR_CBANK_PARAM_SIZE
	.align		4
.L_34:
        /*0060*/ 	.byte	0x03, 0x19
        /*0062*/ 	.short	0x001c


	//----- nvinfo : EIATTR_PARAM_CBANK
	.align		4
        /*0064*/ 	.byte	0x04, 0x0a
        /*0066*/ 	.short	(.L_36 - .L_35)
	.align		4
.L_35:
        /*0068*/ 	.word	index@(.nv.constant0._Z14gpu_vector_addPfS_S_i)
        /*006c*/ 	.short	0x0380
        /*006e*/ 	.short	0x001c


	//----- nvinfo : EIATTR_SW_WAR
	.align		4
.L_36:
        /*0070*/ 	.byte	0x04, 0x36
        /*0072*/ 	.short	(.L_38 - .L_37)
.L_37:
        /*0074*/ 	.word	0x00000008
.L_38:


//--------------------- .nv.callgraph             --------------------------
	.section	.nv.callgraph,"",@"SHT_CUDA_CALLGRAPH"
	.align	4
	.sectionentsize	8
	.align		4
        /*0000*/ 	.word	0x00000000
	.align		4
        /*0004*/ 	.word	0xffffffff
	.align		4
        /*0008*/ 	.word	index@(_Z10hello_cudav)
	.align		4
        /*000c*/ 	.word	index@(vprintf)
	.align		4
        /*0010*/ 	.word	0x00000000
	.align		4
        /*0014*/ 	.word	0xfffffffe
	.align		4
        /*0018*/ 	.word	0x00000000
	.align		4
        /*001c*/ 	.word	0xfffffffd
	.align		4
        /*0020*/ 	.word	0x00000000
	.align		4
        /*0024*/ 	.word	0xfffffffc


//--------------------- .nv.constant4             --------------------------
	.section	.nv.constant4,"a",@progbits
	.align	8
	.align		8
.nv.constant4:
        /*0000*/ 	.dword	vprintf
	.align		8
        /*0008*/ 	.dword	$str


//--------------------- .text._Z10hello_cudav     --------------------------
	.section	.text._Z10hello_cudav,"ax",@progbits
	.align	128
        .global         _Z10hello_cudav
        .type           _Z10hello_cudav,@function
        .size           _Z10hello_cudav,(.L_x_3 - _Z10hello_cudav)
        .other          _Z10hello_cudav,@"STO_CUDA_ENTRY STV_DEFAULT"
_Z10hello_cudav:
.text._Z10hello_cudav:
[----:B------:R-:W0:Y:S01]  /*0000*/  LDC R1, c[0x0][0x37c] ;  /* 0x0000df00ff017b82 */ /* 0x000e220000000800 */
[----:B------:R-:W-:Y:S01]  /*0010*/  MOV R0, 0x0 ;  /* 0x0000000000007802 */ /* 0x000fe20000000f00 */
[----:B------:R-:W1:Y:S01]  /*0020*/  LDCU.64 UR4, c[0x4][0x8] ;  /* 0x01000100ff0477ac */ /* 0x000e620008000a00 */
[----:B------:R-:W-:-:S05]  /*0030*/  CS2R R6, SRZ ;  /* 0x0000000000067805 */ /* 0x000fca000001ff00 */
[----:B------:R2:W3:Y:S01]  /*0040*/  LDC.64 R2, c[0x4][R0] ;  /* 0x0100000000027b82 */ /* 0x0004e20000000a00 */
[----:B-1----:R-:W-:Y:S02]  /*0050*/  IMAD.U32 R4, RZ, RZ, UR4 ;  /* 0x00000004ff047e24 */ /* 0x002fe4000f8e00ff */
[----:B--2---:R-:W-:-:S07]  /*0060*/  IMAD.U32 R5, RZ, RZ, UR5 ;  /* 0x00000005ff057e24 */ /* 0x004fce000f8e00ff */
[----:B------:R-:W-:-:S07]  /*0070*/  LEPC R20, `(.L_x_0) ;  /* 0x000000001014794e */ /* 0x000fce0000000000 */
[----:B0--3--:R-:W-:Y:S05]  /*0080*/  CALL.ABS.NOINC R2 ;  /* 0x0000000002007343 */ /* 0x009fea0003c00000 */
.L_x_0:
[----:B------:R-:W-:Y:S05]  /*0090*/  EXIT ;  /* 0x000000000000794d */ /* 0x000fea0003800000 */
.L_x_1:
[----:B------:R-:W-:-:S00]  /*00a0*/  BRA `(.L_x_1) ;  /* 0xfffffffc00fc7947 */ /* 0x000fc0000383ffff */
[----:B------:R-:W-:-:S00]  /*00b0*/  NOP ;  /* 0x0000000000007918 */ /* 0x000fc00000000000 */
        /* <DEDUP_REMOVED lines=12> */
.L_x_3:


//--------------------- .text._Z14gpu_vector_addPfS_S_i --------------------------
	.section	.text._Z14gpu_vector_addPfS_S_i,"ax",@progbits
	.align	128
        .global         _Z14gpu_vector_addPfS_S_i
        .type           _Z14gpu_vector_addPfS_S_i,@function
        .size           _Z14gpu_vector_addPfS_S_i,(.L_x_4 - _Z14gpu_vector_addPfS_S_i)
        .other          _Z14gpu_vector_addPfS_S_i,@"STO_CUDA_ENTRY STV_DEFAULT"
_Z14gpu_vector_addPfS_S_i:
.text._Z14gpu_vector_addPfS_S_i:
[----:B------:R-:W-:Y:S01]  /*0000*/  LDC R1, c[0x0][0x37c] ;  /* 0x0000df00ff017b82 */ /* 0x000fe20000000800 */
[----:B------:R-:W0:Y:S07]  /*0010*/  S2R R9, SR_TID.X ;  /* 0x0000000000097919 */ /* 0x000e2e0000002100 */
[----:B------:R-:W0:Y:S01]  /*0020*/  LDC.64 R2, c[0x0][0x388] ;  /* 0x0000e200ff027b82 */ /* 0x000e220000000a00 */
[----:B------:R-:W1:Y:S07]  /*0030*/  LDCU.64 UR4, c[0x0][0x358] ;  /* 0x00006b00ff0477ac */ /* 0x000e6e0008000a00 */
[----:B------:R-:W2:Y:S08]  /*0040*/  LDC.64 R4, c[0x0][0x390] ;  /* 0x0000e400ff047b82 */ /* 0x000eb00000000a00 */
[----:B------:R-:W3:Y:S01]  /*0050*/  LDC.64 R6, c[0x0][0x380] ;  /* 0x0000e000ff067b82 */ /* 0x000ee20000000a00 */
[----:B0-----:R-:W-:-:S04]  /*0060*/  IMAD.WIDE.U32 R2, R9, 0x4, R2 ;  /* 0x0000000409027825 */ /* 0x001fc800078e0002 */
[C---:B--2---:R-:W-:Y:S02]  /*0070*/  IMAD.WIDE.U32 R4, R9.reuse, 0x4, R4 ;  /* 0x0000000409047825 */ /* 0x044fe400078e0004 */
[----:B-1----:R-:W2:Y:S04]  /*0080*/  LDG.E R2, desc[UR4][R2.64] ;  /* 0x0000000402027981 */ /* 0x002ea8000c1e1900 */
[----:B------:R-:W2:Y:S01]  /*0090*/  LDG.E R5, desc[UR4][R4.64] ;  /* 0x0000000404057981 */ /* 0x000ea2000c1e1900 */
[----:B---3--:R-:W-:-:S04]  /*00a0*/  IMAD.WIDE.U32 R6, R9, 0x4, R6 ;  /* 0x0000000409067825 */ /* 0x008fc800078e0006 */
[----:B--2---:R-:W-:-:S05]  /*00b0*/  FADD R9, R2, R5 ;  /* 0x0000000502097221 */ /* 0x004fca0000000000 */
[----:B------:R-:W-:Y:S01]  /*00c0*/  STG.E desc[UR4][R6.64], R9 ;  /* 0x0000000906007986 */ /* 0x000fe2000c101904 */
[----:B------:R-:W-:Y:S05]  /*00d0*/  EXIT ;  /* 0x000000000000794d */ /* 0x000fea0003800000 */
.L_x_2:
        /* <DEDUP_REMOVED lines=10> */
.L_x_4:


//--------------------- .nv.global.init           --------------------------
	.section	.nv.global.init,"aw",@progbits
.nv.global.init:
	.type		$str,@object
	.size		$str,(.L_0 - $str)
$str:
        /*0000*/ 	.byte	0x48, 0x65, 0x6c, 0x6c, 0x6f, 0x20, 0x43, 0x55, 0x44, 0x41, 0x20, 0x77, 0x6f, 0x72, 0x6c, 0x64
        /*0010*/ 	.byte	0x0a, 0x00
.L_0:


//--------------------- .nv.shared.reserved.0     --------------------------
	.section	.nv.shared.reserved.0,"aw",@nobits
	.weak		__nv_reservedSMEM_offset_0_alias
	.size		__nv_reservedSMEM_offset_0_alias, 0, 64
	.other		__nv_reservedSMEM_offset_0_alias,@"STO_CUDA_RESERVED_SHARED STV_DEFAULT"
__nv_reservedSMEM_offset_0_alias:
	.zero		0
	.zero		64


//--------------------- .nv.constant0._Z10hello_cudav --------------------------
	.section	.nv.constant0._Z10hello_cudav,"a",@progbits
	.sectionflags	@""
	.align	4
.nv.constant0._Z10hello_cudav:
	.zero		896


//--------------------- .nv.constant0._Z14gpu_vector_addPfS_S_i --------------------------
	.section	.nv.constant0._Z14gpu_vector_addPfS_S_i,"a",@progbits
	.sectionflags	@""
	.align	4
.nv.constant0._Z14gpu_vector_addPfS_S_i:
	.zero		924


//--------------------- SYMBOLS --------------------------

	.type		.nv.reservedSmem.offset0,@object
	.size		.nv.reservedSmem.offset0,0x4
	.type		vprintf,@function
